//
// Generated by NVIDIA NVVM Compiler
//
// Compiler Build ID: CL-36424714
// Cuda compilation tools, release 13.0, V13.0.88
// Based on NVVM 20.0.0
//

.version 9.0
.target sm_100
.address_size 64

	// .globl	_Z13my_gpu_kernelPdPKdm

.visible .entry _Z13my_gpu_kernelPdPKdm(
	.param .u64 .ptr .align 1 _Z13my_gpu_kernelPdPKdm_param_0,
	.param .u64 .ptr .align 1 _Z13my_gpu_kernelPdPKdm_param_1,
	.param .u64 _Z13my_gpu_kernelPdPKdm_param_2
)
{
	.reg .pred 	%p<2>;
	.reg .b32 	%r<4>;
	.reg .b64 	%rd<12>;
	.reg .b64 	%fd<5>;

	ld.param.u64 	%rd2, [_Z13my_gpu_kernelPdPKdm_param_0];
	ld.param.u64 	%rd3, [_Z13my_gpu_kernelPdPKdm_param_1];
	ld.param.u64 	%rd4, [_Z13my_gpu_kernelPdPKdm_param_2];
	mov.u32 	%r1, %ctaid.x;
	mov.u32 	%r2, %ntid.x;
	mul.wide.u32 	%rd5, %r1, %r2;
	mov.u32 	%r3, %tid.x;
	cvt.u64.u32 	%rd6, %r3;
	add.s64 	%rd1, %rd5, %rd6;
	setp.ge.u64 	%p1, %rd1, %rd4;
	@%p1 bra 	$L__BB0_2;
	cvta.to.global.u64 	%rd7, %rd3;
	cvta.to.global.u64 	%rd8, %rd2;
	shl.b64 	%rd9, %rd1, 3;
	add.s64 	%rd10, %rd7, %rd9;
	ld.global.f64 	%fd1, [%rd10];
	add.f64 	%fd2, %fd1, 0d3FF0000000000000;
	mul.f64 	%fd3, %fd2, %fd2;
	rcp.rn.f64 	%fd4, %fd3;
	add.s64 	%rd11, %rd8, %rd9;
	st.global.f64 	[%rd11], %fd4;
$L__BB0_2:
	ret;

}


// ===== COMPILED SASS (sm_100) =====

	.target	sm_100

	.elftype	@"ET_EXEC"


//--------------------- .note.nv.tkinfo           --------------------------
	.section	.note.nv.tkinfo,"",@"SHT_NOTE"
	.sectionflags	@"SHF_NOTE_NV_TKINFO"
	.tkinfo
        /*0018*/ 	.word	0x00000002
        /*0030*/ 	.string	""
        /*0030*/ 	.string	"ptxas"
        /*0030*/ 	.string	"Cuda compilation tools, release 13.0, V13.0.88"
        /*0030*/ 	.string	"Build cuda_13.0.r13.0/compiler.36424714_0"
        /*0030*/ 	.string	"-arch sm_100 -m 64 "



//--------------------- .note.nv.cuinfo           --------------------------
	.section	.note.nv.cuinfo,"",@"SHT_NOTE"
	.sectionflags	@"SHF_NOTE_NV_CUINFO"
        /*0018*/ 	.short	0x0002
        /*001a*/ 	.short	0x0064
        /*001c*/ 	.short	0x0082
	.zero		2


//--------------------- .nv.info                  --------------------------
	.section	.nv.info,"",@"SHT_CUDA_INFO"
	.align	4


	//----- nvinfo : EIATTR_REGCOUNT
	.align		4
        /*0000*/ 	.byte	0x04, 0x2f
        /*0002*/ 	.short	(.L_1 - .L_0)
	.align		4
.L_0:
        /*0004*/ 	.word	index@(_Z13my_gpu_kernelPdPKdm)
        /*0008*/ 	.word	0x00000010


	//----- nvinfo : EIATTR_FRAME_SIZE
	.align		4
.L_1:
        /*000c*/ 	.byte	0x04, 0x11
        /*000e*/ 	.short	(.L_3 - .L_2)
	.align		4
.L_2:
        /*0010*/ 	.word	index@($__internal_0_$__cuda_sm20_dblrcp_rn_slowpath_v3)
        /*0014*/ 	.word	0x00000000


	//----- nvinfo : EIATTR_FRAME_SIZE
	.align		4
.L_3:
        /*0018*/ 	.byte	0x04, 0x11
        /*001a*/ 	.short	(.L_5 - .L_4)
	.align		4
.L_4:
        /*001c*/ 	.word	index@(_Z13my_gpu_kernelPdPKdm)
        /*0020*/ 	.word	0x00000000


	//----- nvinfo : EIATTR_MIN_STACK_SIZE
	.align		4
.L_5:
        /*0024*/ 	.byte	0x04, 0x12
        /*0026*/ 	.short	(.L_7 - .L_6)
	.align		4
.L_6:
        /*0028*/ 	.word	index@(_Z13my_gpu_kernelPdPKdm)
        /*002c*/ 	.word	0x00000000
.L_7:


//--------------------- .nv.compat                --------------------------
	.section	.nv.compat,"",@"SHT_CUDA_COMPAT_INFO"
	.align	4
        /*0000*/ 	.byte	0x02, 0x09, 0x00, 0x00, 0x02, 0x02, 0x01, 0x00, 0x02, 0x05, 0x05, 0x00, 0x03, 0x07, 0x01, 0x01
        /*0010*/ 	.byte	0x02, 0x03, 0x00, 0x00, 0x02, 0x06, 0x01, 0x00, 0x04, 0x0b, 0x08, 0x00, 0x01, 0x00, 0x00, 0x00
        /*0020*/ 	.byte	0x00, 0x00, 0x00, 0x00


//--------------------- .nv.info._Z13my_gpu_kernelPdPKdm --------------------------
	.section	.nv.info._Z13my_gpu_kernelPdPKdm,"",@"SHT_CUDA_INFO"
	.sectionflags	@""
	.align	4


	//----- nvinfo : EIATTR_CUDA_API_VERSION
	.align		4
        /*0000*/ 	.byte	0x04, 0x37
        /*0002*/ 	.short	(.L_9 - .L_8)
.L_8:
        /*0004*/ 	.word	0x00000082


	//----- nvinfo : EIATTR_KPARAM_INFO
	.align		4
.L_9:
        /*0008*/ 	.byte	0x04, 0x17
        /*000a*/ 	.short	(.L_11 - .L_10)
.L_10:
        /*000c*/ 	.word	0x00000000
        /*0010*/ 	.short	0x0002
        /*0012*/ 	.short	0x0010
        /*0014*/ 	.byte	0x00, 0xf0, 0x21, 0x00


	//----- nvinfo : EIATTR_KPARAM_INFO
	.align		4
.L_11:
        /*0018*/ 	.byte	0x04, 0x17
        /*001a*/ 	.short	(.L_13 - .L_12)
.L_12:
        /*001c*/ 	.word	0x00000000
        /*0020*/ 	.short	0x0001
        /*0022*/ 	.short	0x0008
        /*0024*/ 	.byte	0x00, 0xf5, 0x21, 0x00


	//----- nvinfo : EIATTR_KPARAM_INFO
	.align		4
.L_13:
        /*0028*/ 	.byte	0x04, 0x17
        /*002a*/ 	.short	(.L_15 - .L_14)
.L_14:
        /*002c*/ 	.word	0x00000000
        /*0030*/ 	.short	0x0000
        /*0032*/ 	.short	0x0000
        /*0034*/ 	.byte	0x00, 0xf5, 0x21, 0x00


	//----- nvinfo : EIATTR_SPARSE_MMA_MASK
	.align		4
.L_15:
        /*0038*/ 	.byte	0x03, 0x50
        /*003a*/ 	.short	0x0000


	//----- nvinfo : EIATTR_MAXREG_COUNT
	.align		4
        /*003c*/ 	.byte	0x03, 0x1b
        /*003e*/ 	.short	0x00ff


	//----- nvinfo : EIATTR_MERCURY_ISA_VERSION
	.align		4
        /*0040*/ 	.byte	0x03, 0x5f
        /*0042*/ 	.short	0x0101


	//----- nvinfo : EIATTR_VRC_CTA_INIT_COUNT
	.align		4
        /*0044*/ 	.byte	0x02, 0x4a
	.zero		1
	.zero		1


	//----- nvinfo : EIATTR_EXIT_INSTR_OFFSETS
	.align		4
        /*0048*/ 	.byte	0x04, 0x1c
        /*004a*/ 	.short	(.L_17 - .L_16)


	//   ....[0]....
.L_16:
        /*004c*/ 	.word	0x00000090


	//   ....[1]....
        /*0050*/ 	.word	0x00000260


	//----- nvinfo : EIATTR_CRS_STACK_SIZE
	.align		4
.L_17:
        /*0054*/ 	.byte	0x04, 0x1e
        /*0056*/ 	.short	(.L_19 - .L_18)
.L_18:
        /*0058*/ 	.word	0x00000000


	//----- nvinfo : EIATTR_CBANK_PARAM_SIZE
	.align		4
.L_19:
        /*005c*/ 	.byte	0x03, 0x19
        /*005e*/ 	.short	0x0018


	//----- nvinfo : EIATTR_PARAM_CBANK
	.align		4
        /*0060*/ 	.byte	0x04, 0x0a
        /*0062*/ 	.short	(.L_21 - .L_20)
	.align		4
.L_20:
        /*0064*/ 	.word	index@(.nv.constant0._Z13my_gpu_kernelPdPKdm)
        /*0068*/ 	.short	0x0380
        /*006a*/ 	.short	0x0018


	//----- nvinfo : EIATTR_SW_WAR
	.align		4
.L_21:
        /*006c*/ 	.byte	0x04, 0x36
        /*006e*/ 	.short	(.L_23 - .L_22)
.L_22:
        /*0070*/ 	.word	0x00000008
.L_23:


//--------------------- .nv.callgraph             --------------------------
	.section	.nv.callgraph,"",@"SHT_CUDA_CALLGRAPH"
	.align	4
	.sectionentsize	8
	.align		4
        /*0000*/ 	.word	0x00000000
	.align		4
        /*0004*/ 	.word	0xffffffff
	.align		4
        /*0008*/ 	.word	0x00000000
	.align		4
        /*000c*/ 	.word	0xfffffffe
	.align		4
        /*0010*/ 	.word	0x00000000
	.align		4
        /*0014*/ 	.word	0xfffffffd
	.align		4
        /*0018*/ 	.word	0x00000000
	.align		4
        /*001c*/ 	.word	0xfffffffc


//--------------------- .text._Z13my_gpu_kernelPdPKdm --------------------------
	.section	.text._Z13my_gpu_kernelPdPKdm,"ax",@progbits
	.align	128
        .global         _Z13my_gpu_kernelPdPKdm
        .type           _Z13my_gpu_kernelPdPKdm,@function
        .size           _Z13my_gpu_kernelPdPKdm,(.L_x_7 - _Z13my_gpu_kernelPdPKdm)
        .other          _Z13my_gpu_kernelPdPKdm,@"STO_CUDA_ENTRY STV_DEFAULT"
_Z13my_gpu_kernelPdPKdm:
.text._Z13my_gpu_kernelPdPKdm:
[----:B------:R-:W-:Y:S01]  /*0000*/  LDC R1, c[0x0][0x37c] ;  /* 0x0000df00ff017b82 */ /* 0x000fe20000000800 */
[----:B------:R-:W0:Y:S07]  /*0010*/  S2R R2, SR_TID.X ;  /* 0x0000000000027919 */ /* 0x000e2e0000002100 */
[----:B------:R-:W0:Y:S01]  /*0020*/  S2UR UR4, SR_CTAID.X ;  /* 0x00000000000479c3 */ /* 0x000e220000002500 */
[----:B------:R-:W1:Y:S01]  /*0030*/  LDCU.64 UR6, c[0x0][0x390] ;  /* 0x00007200ff0677ac */ /* 0x000e620008000a00 */
[----:B------:R-:W-:-:S06]  /*0040*/  IMAD.MOV.U32 R3, RZ, RZ, RZ ;  /* 0x000000ffff037224 */ /* 0x000fcc00078e00ff */
[----:B------:R-:W0:Y:S02]  /*0050*/  LDC R5, c[0x0][0x360] ;  /* 0x0000d800ff057b82 */ /* 0x000e240000000800 */
[----:B0-----:R-:W-:-:S03]  /*0060*/  IMAD.WIDE.U32 R2, R5, UR4, R2 ;  /* 0x0000000405027c25 */ /* 0x001fc6000f8e0002 */
[----:B-1----:R-:W-:-:S04]  /*0070*/  ISETP.GE.U32.AND P0, PT, R2, UR6, PT ;  /* 0x0000000602007c0c */ /* 0x002fc8000bf06070 */
[----:B------:R-:W-:-:S13]  /*0080*/  ISETP.GE.U32.AND.EX P0, PT, R3, UR7, PT, P0 ;  /* 0x0000000703007c0c */ /* 0x000fda000bf06100 */
[----:B------:R-:W-:Y:S05]  /*0090*/  @P0 EXIT ;  /* 0x000000000000094d */ /* 0x000fea0003800000 */
[----:B------:R-:W0:Y:S01]  /*00a0*/  LDCU.64 UR6, c[0x0][0x388] ;  /* 0x00007100ff0677ac */ /* 0x000e220008000a00 */
[C---:B------:R-:W-:Y:S01]  /*00b0*/  IMAD.SHL.U32 R0, R2.reuse, 0x8, RZ ;  /* 0x0000000802007824 */ /* 0x040fe200078e00ff */
[----:B------:R-:W-:Y:S01]  /*00c0*/  SHF.L.U64.HI R2, R2, 0x3, R3 ;  /* 0x0000000302027819 */ /* 0x000fe20000010203 */
[----:B------:R-:W1:Y:S03]  /*00d0*/  LDCU.64 UR4, c[0x0][0x358] ;  /* 0x00006b00ff0477ac */ /* 0x000e660008000a00 */
[----:B0-----:R-:W-:-:S04]  /*00e0*/  IADD3 R12, P0, PT, R0, UR6, RZ ;  /* 0x00000006000c7c10 */ /* 0x001fc8000ff1e0ff */
[----:B------:R-:W-:-:S05]  /*00f0*/  IADD3.X R13, PT, PT, R2, UR7, RZ, P0, !PT ;  /* 0x00000007020d7c10 */ /* 0x000fca00087fe4ff */
[----:B-1----:R-:W2:Y:S01]  /*0100*/  LDG.E.64 R4, desc[UR4][R12.64] ;  /* 0x000000040c047981 */ /* 0x002ea2000c1e1b00 */
[----:B------:R-:W-:Y:S01]  /*0110*/  BSSY.RECONVERGENT B0, `(.L_x_0) ;  /* 0x0000010000007945 */ /* 0x000fe20003800200 */
[----:B--2---:R-:W-:-:S08]  /*0120*/  DADD R4, R4, 1 ;  /* 0x3ff0000004047429 */ /* 0x004fd00000000000 */
[----:B------:R-:W-:-:S06]  /*0130*/  DMUL R6, R4, R4 ;  /* 0x0000000404067228 */ /* 0x000fcc0000000000 */
[----:B------:R-:W0:Y:S04]  /*0140*/  MUFU.RCP64H R5, R7 ;  /* 0x0000000700057308 */ /* 0x000e280000001800 */
[----:B------:R-:W-:-:S05]  /*0150*/  VIADD R4, R7, 0x300402 ;  /* 0x0030040207047836 */ /* 0x000fca0000000000 */
[----:B------:R-:W-:Y:S01]  /*0160*/  FSETP.GEU.AND P0, PT, |R4|, 5.8789094863358348022e-39, PT ;  /* 0x004004020400780b */ /* 0x000fe20003f0e200 */
[----:B0-----:R-:W-:-:S08]  /*0170*/  DFMA R8, -R6, R4, 1 ;  /* 0x3ff000000608742b */ /* 0x001fd00000000104 */
[----:B------:R-:W-:-:S08]  /*0180*/  DFMA R8, R8, R8, R8 ;  /* 0x000000080808722b */ /* 0x000fd00000000008 */
[----:B------:R-:W-:-:S08]  /*0190*/  DFMA R8, R4, R8, R4 ;  /* 0x000000080408722b */ /* 0x000fd00000000004 */
[----:B------:R-:W-:-:S08]  /*01a0*/  DFMA R10, -R6, R8, 1 ;  /* 0x3ff00000060a742b */ /* 0x000fd00000000108 */
[----:B------:R-:W-:Y:S01]  /*01b0*/  DFMA R8, R8, R10, R8 ;  /* 0x0000000a0808722b */ /* 0x000fe20000000008 */
[----:B------:R-:W-:Y:S10]  /*01c0*/  @P0 BRA `(.L_x_1) ;  /* 0x0000000000100947 */ /* 0x000ff40003800000 */
[----:B------:R-:W-:Y:S02]  /*01d0*/  LOP3.LUT R3, R7, 0x7fffffff, RZ, 0xc0, !PT ;  /* 0x7fffffff07037812 */ /* 0x000fe400078ec0ff */
[----:B------:R-:W-:-:S03]  /*01e0*/  MOV R4, 0x210 ;  /* 0x0000021000047802 */ /* 0x000fc60000000f00 */
[----:B------:R-:W-:-:S07]  /*01f0*/  VIADD R10, R3, 0xfff00000 ;  /* 0xfff00000030a7836 */ /* 0x000fce0000000000 */
[----:B------:R-:W-:Y:S05]  /*0200*/  CALL.REL.NOINC `($__internal_0_$__cuda_sm20_dblrcp_rn_slowpath_v3) ;  /* 0x0000000000187944 */ /* 0x000fea0003c00000 */
.L_x_1:
[----:B------:R-:W-:Y:S05]  /*0210*/  BSYNC.RECONVERGENT B0 ;  /* 0x0000000000007941 */ /* 0x000fea0003800200 */
.L_x_0:
[----:B------:R-:W0:Y:S02]  /*0220*/  LDCU.64 UR6, c[0x0][0x380] ;  /* 0x00007000ff0677ac */ /* 0x000e240008000a00 */
[----:B0-----:R-:W-:-:S04]  /*0230*/  IADD3 R4, P0, PT, R0, UR6, RZ ;  /* 0x0000000600047c10 */ /* 0x001fc8000ff1e0ff */
[----:B------:R-:W-:-:S05]  /*0240*/  IADD3.X R5, PT, PT, R2, UR7, RZ, P0, !PT ;  /* 0x0000000702057c10 */ /* 0x000fca00087fe4ff */
[----:B------:R-:W-:Y:S01]  /*0250*/  STG.E.64 desc[UR4][R4.64], R8 ;  /* 0x0000000804007986 */ /* 0x000fe2000c101b04 */
[----:B------:R-:W-:Y:S05]  /*0260*/  EXIT ;  /* 0x000000000000794d */ /* 0x000fea0003800000 */
        .weak           $__internal_0_$__cuda_sm20_dblrcp_rn_slowpath_v3
        .type           $__internal_0_$__cuda_sm20_dblrcp_rn_slowpath_v3,@function
        .size           $__internal_0_$__cuda_sm20_dblrcp_rn_slowpath_v3,(.L_x_7 - $__internal_0_$__cuda_sm20_dblrcp_rn_slowpath_v3)
$__internal_0_$__cuda_sm20_dblrcp_rn_slowpath_v3:
[----:B------:R-:W-:Y:S01]  /*0270*/  DSETP.GTU.AND P0, PT, |R6|, +INF , PT ;  /* 0x7ff000000600742a */ /* 0x000fe20003f0c200 */
[----:B------:R-:W-:-:S13]  /*0280*/  BSSY.RECONVERGENT B1, `(.L_x_2) ;  /* 0x0000023000017945 */ /* 0x000fda0003800200 */
[----:B------:R-:W-:Y:S05]  /*0290*/  @P0 BRA `(.L_x_3) ;  /* 0x00000000007c0947 */ /* 0x000fea0003800000 */
[----:B------:R-:W-:-:S05]  /*02a0*/  LOP3.LUT R3, R7, 0x7fffffff, RZ, 0xc0, !PT ;  /* 0x7fffffff07037812 */ /* 0x000fca00078ec0ff */
[----:B------:R-:W-:-:S05]  /*02b0*/  VIADD R5, R3, 0xffffffff ;  /* 0xffffffff03057836 */ /* 0x000fca0000000000 */
[----:B------:R-:W-:-:S13]  /*02c0*/  ISETP.GE.U32.AND P0, PT, R5, 0x7fefffff, PT ;  /* 0x7fefffff0500780c */ /* 0x000fda0003f06070 */
[----:B------:R-:W-:Y:S01]  /*02d0*/  @P0 LOP3.LUT R9, R7, 0x7ff00000, RZ, 0x3c, !PT ;  /* 0x7ff0000007090812 */ /* 0x000fe200078e3cff */
[----:B------:R-:W-:Y:S01]  /*02e0*/  @P0 IMAD.MOV.U32 R8, RZ, RZ, RZ ;  /* 0x000000ffff080224 */ /* 0x000fe200078e00ff */
[----:B------:R-:W-:Y:S06]  /*02f0*/  @P0 BRA `(.L_x_4) ;  /* 0x00000000006c0947 */ /* 0x000fec0003800000 */
[----:B------:R-:W-:-:S13]  /*0300*/  ISETP.GE.U32.AND P0, PT, R3, 0x1000001, PT ;  /* 0x010000010300780c */ /* 0x000fda0003f06070 */
[----:B------:R-:W-:Y:S05]  /*0310*/  @!P0 BRA `(.L_x_5) ;  /* 0x0000000000348947 */ /* 0x000fea0003800000 */
[----:B------:R-:W-:Y:S02]  /*0320*/  VIADD R9, R7, 0xc0200000 ;  /* 0xc020000007097836 */ /* 0x000fe40000000000 */
[----:B------:R-:W-:Y:S02]  /*0330*/  IMAD.MOV.U32 R8, RZ, RZ, R6 ;  /* 0x000000ffff087224 */ /* 0x000fe400078e0006 */
[----:B------:R-:W0:Y:S04]  /*0340*/  MUFU.RCP64H R11, R9 ;  /* 0x00000009000b7308 */ /* 0x000e280000001800 */
[----:B0-----:R-:W-:-:S08]  /*0350*/  DFMA R12, -R8, R10, 1 ;  /* 0x3ff00000080c742b */ /* 0x001fd0000000010a */
[----:B------:R-:W-:-:S08]  /*0360*/  DFMA R12, R12, R12, R12 ;  /* 0x0000000c0c0c722b */ /* 0x000fd0000000000c */
[----:B------:R-:W-:-:S08]  /*0370*/  DFMA R12, R10, R12, R10 ;  /* 0x0000000c0a0c722b */ /* 0x000fd0000000000a */
[----:B------:R-:W-:-:S08]  /*0380*/  DFMA R10, -R8, R12, 1 ;  /* 0x3ff00000080a742b */ /* 0x000fd0000000010c */
[----:B------:R-:W-:-:S08]  /*0390*/  DFMA R10, R12, R10, R12 ;  /* 0x0000000a0c0a722b */ /* 0x000fd0000000000c */
[----:B------:R-:W-:-:S08]  /*03a0*/  DMUL R10, R10, 2.2250738585072013831e-308 ;  /* 0x001000000a0a7828 */ /* 0x000fd00000000000 */
[----:B------:R-:W-:-:S08]  /*03b0*/  DFMA R6, -R6, R10, 1 ;  /* 0x3ff000000606742b */ /* 0x000fd0000000010a */
[----:B------:R-:W-:-:S08]  /*03c0*/  DFMA R6, R6, R6, R6 ;  /* 0x000000060606722b */ /* 0x000fd00000000006 */
[----:B------:R-:W-:Y:S01]  /*03d0*/  DFMA R8, R10, R6, R10 ;  /* 0x000000060a08722b */ /* 0x000fe2000000000a */
[----:B------:R-:W-:Y:S10]  /*03e0*/  BRA `(.L_x_4) ;  /* 0x0000000000307947 */ /* 0x000ff40003800000 */
.L_x_5:
[----:B------:R-:W-:Y:S01]  /*03f0*/  DMUL R6, R6, 8.11296384146066816958e+31 ;  /* 0x4690000006067828 */ /* 0x000fe20000000000 */
[----:B------:R-:W-:-:S05]  /*0400*/  IMAD.MOV.U32 R8, RZ, RZ, R10 ;  /* 0x000000ffff087224 */ /* 0x000fca00078e000a */
[----:B------:R-:W0:Y:S02]  /*0410*/  MUFU.RCP64H R9, R7 ;  /* 0x0000000700097308 */ /* 0x000e240000001800 */
[----:B0-----:R-:W-:-:S08]  /*0420*/  DFMA R10, -R6, R8, 1 ;  /* 0x3ff00000060a742b */ /* 0x001fd00000000108 */
[----:B------:R-:W-:-:S08]  /*0430*/  DFMA R10, R10, R10, R10 ;  /* 0x0000000a0a0a722b */ /* 0x000fd0000000000a */
[----:B------:R-:W-:-:S08]  /*0440*/  DFMA R10, R8, R10, R8 ;  /* 0x0000000a080a722b */ /* 0x000fd00000000008 */
[----:B------:R-:W-:-:S08]  /*0450*/  DFMA R8, -R6, R10, 1 ;  /* 0x3ff000000608742b */ /* 0x000fd0000000010a */
[----:B------:R-:W-:-:S08]  /*0460*/  DFMA R8, R10, R8, R10 ;  /* 0x000000080a08722b */ /* 0x000fd0000000000a */
[----:B------:R-:W-:Y:S01]  /*0470*/  DMUL R8, R8, 8.11296384146066816958e+31 ;  /* 0x4690000008087828 */ /* 0x000fe20000000000 */
[----:B------:R-:W-:Y:S10]  /*0480*/  BRA `(.L_x_4) ;  /* 0x0000000000087947 */ /* 0x000ff40003800000 */
.L_x_3:
[----:B------:R-:W-:Y:S01]  /*0490*/  LOP3.LUT R9, R7, 0x80000, RZ, 0xfc, !PT ;  /* 0x0008000007097812 */ /* 0x000fe200078efcff */
[----:B------:R-:W-:-:S07]  /*04a0*/  IMAD.MOV.U32 R8, RZ, RZ, R6 ;  /* 0x000000ffff087224 */ /* 0x000fce00078e0006 */
.L_x_4:
[----:B------:R-:W-:Y:S05]  /*04b0*/  BSYNC.RECONVERGENT B1 ;  /* 0x0000000000017941 */ /* 0x000fea0003800200 */
.L_x_2:
[----:B------:R-:W-:-:S04]  /*04c0*/  IMAD.MOV.U32 R5, RZ, RZ, 0x0 ;  /* 0x00000000ff057424 */ /* 0x000fc800078e00ff */
[----:B------:R-:W-:Y:S05]  /*04d0*/  RET.REL.NODEC R4 `(_Z13my_gpu_kernelPdPKdm) ;  /* 0xfffffff804c87950 */ /* 0x000fea0003c3ffff */
.L_x_6:
[----:B------:R-:W-:-:S00]  /*04e0*/  BRA `(.L_x_6) ;  /* 0xfffffffc00fc7947 */ /* 0x000fc0000383ffff */
[----:B------:R-:W-:-:S00]  /*04f0*/  NOP ;  /* 0x0000000000007918 */ /* 0x000fc00000000000 */
        /* <DEDUP_REMOVED lines=8> */
.L_x_7:


//--------------------- .nv.shared.reserved.0     --------------------------
	.section	.nv.shared.reserved.0,"aw",@nobits
	.weak		__nv_reservedSMEM_offset_0_alias
	.size		__nv_reservedSMEM_offset_0_alias, 0, 64
	.other		__nv_reservedSMEM_offset_0_alias,@"STO_CUDA_RESERVED_SHARED STV_DEFAULT"
__nv_reservedSMEM_offset_0_alias:
	.zero		0
	.zero		64


//--------------------- .nv.constant0._Z13my_gpu_kernelPdPKdm --------------------------
	.section	.nv.constant0._Z13my_gpu_kernelPdPKdm,"a",@progbits
	.sectionflags	@""
	.align	4
.nv.constant0._Z13my_gpu_kernelPdPKdm:
	.zero		920


//--------------------- SYMBOLS --------------------------

	.type		.nv.reservedSmem.offset0,@object
	.size		.nv.reservedSmem.offset0,0x4
